	.headerflags	@"EF_CUDA_TEXMODE_UNIFIED EF_CUDA_64BIT_ADDRESS EF_CUDA_ACCELERATORS EF_CUDA_SM90 EF_CUDA_VIRTUAL_SM(EF_CUDA_SM90)"
	.elftype	@"ET_EXEC"


//--------------------- .nv.info                  --------------------------
	.section	.nv.info,"",@"SHT_CUDA_INFO"
	.align	4


	//----- nvinfo : EIATTR_REGCOUNT
	.align		4
        /*0000*/ 	.byte	0x04, 0x2f
        /*0002*/ 	.short	(.L_3 - .L_2)
	.align		4
.L_2:
        /*0004*/ 	.word	index@(triton_poi_fused__native_batch_norm_legit_no_training_relu_threshold_backward_13)
        /*0008*/ 	.word	0x00000010


	//----- nvinfo : EIATTR_MIN_STACK_SIZE
	.align		4
.L_3:
        /*000c*/ 	.byte	0x04, 0x12
        /*000e*/ 	.short	(.L_5 - .L_4)
	.align		4
.L_4:
        /*0010*/ 	.word	index@(triton_poi_fused__native_batch_norm_legit_no_training_relu_threshold_backward_13)
        /*0014*/ 	.word	0x00000000


	//----- nvinfo : EIATTR_FRAME_SIZE
	.align		4
.L_5:
        /*0018*/ 	.byte	0x04, 0x11
        /*001a*/ 	.short	(.L_7 - .L_6)
	.align		4
.L_6:
        /*001c*/ 	.word	index@(triton_poi_fused__native_batch_norm_legit_no_training_relu_threshold_backward_13)
        /*0020*/ 	.word	0x00000000


	//----- nvinfo : EIATTR_MIN_STACK_SIZE
	.align		4
.L_7:
        /*0024*/ 	.byte	0x04, 0x12
        /*0026*/ 	.short	(.L_9 - .L_8)
	.align		4
.L_8:
        /*0028*/ 	.word	index@(triton_poi_fused__native_batch_norm_legit_no_training_relu_threshold_backward_13)
        /*002c*/ 	.word	0x00000000
.L_9:


//--------------------- .nv.info.triton_poi_fused__native_batch_norm_legit_no_training_relu_threshold_backward_13 --------------------------
	.section	.nv.info.triton_poi_fused__native_batch_norm_legit_no_training_relu_threshold_backward_13,"",@"SHT_CUDA_INFO"
	.sectionflags	@""
	.align	4


	//----- nvinfo : EIATTR_CUDA_API_VERSION
	.align		4
        /*0000*/ 	.byte	0x04, 0x37
        /*0002*/ 	.short	(.L_11 - .L_10)
.L_10:
        /*0004*/ 	.word	0x0000007c


	//----- nvinfo : EIATTR_KPARAM_INFO
	.align		4
.L_11:
        /*0008*/ 	.byte	0x04, 0x17
        /*000a*/ 	.short	(.L_13 - .L_12)
.L_12:
        /*000c*/ 	.word	0x00000000
        /*0010*/ 	.short	0x0007
        /*0012*/ 	.short	0x0038
        /*0014*/ 	.byte	0x00, 0xf0, 0x11, 0x00


	//----- nvinfo : EIATTR_KPARAM_INFO
	.align		4
.L_13:
        /*0018*/ 	.byte	0x04, 0x17
        /*001a*/ 	.short	(.L_15 - .L_14)
.L_14:
        /*001c*/ 	.word	0x00000000
        /*0020*/ 	.short	0x0006
        /*0022*/ 	.short	0x0030
        /*0024*/ 	.byte	0x00, 0xf4, 0x21, 0x00


	//----- nvinfo : EIATTR_KPARAM_INFO
	.align		4
.L_15:
        /*0028*/ 	.byte	0x04, 0x17
        /*002a*/ 	.short	(.L_17 - .L_16)
.L_16:
        /*002c*/ 	.word	0x00000000
        /*0030*/ 	.short	0x0005
        /*0032*/ 	.short	0x0028
        /*0034*/ 	.byte	0x00, 0xf4, 0x21, 0x00


	//----- nvinfo : EIATTR_KPARAM_INFO
	.align		4
.L_17:
        /*0038*/ 	.byte	0x04, 0x17
        /*003a*/ 	.short	(.L_19 - .L_18)
.L_18:
        /*003c*/ 	.word	0x00000000
        /*0040*/ 	.short	0x0004
        /*0042*/ 	.short	0x0020
        /*0044*/ 	.byte	0x00, 0xf4, 0x21, 0x00


	//----- nvinfo : EIATTR_KPARAM_INFO
	.align		4
.L_19:
        /*0048*/ 	.byte	0x04, 0x17
        /*004a*/ 	.short	(.L_21 - .L_20)
.L_20:
        /*004c*/ 	.word	0x00000000
        /*0050*/ 	.short	0x0003
        /*0052*/ 	.short	0x0018
        /*0054*/ 	.byte	0x00, 0xf4, 0x21, 0x00


	//----- nvinfo : EIATTR_KPARAM_INFO
	.align		4
.L_21:
        /*0058*/ 	.byte	0x04, 0x17
        /*005a*/ 	.short	(.L_23 - .L_22)
.L_22:
        /*005c*/ 	.word	0x00000000
        /*0060*/ 	.short	0x0002
        /*0062*/ 	.short	0x0010
        /*0064*/ 	.byte	0x00, 0xf4, 0x21, 0x00


	//----- nvinfo : EIATTR_KPARAM_INFO
	.align		4
.L_23:
        /*0068*/ 	.byte	0x04, 0x17
        /*006a*/ 	.short	(.L_25 - .L_24)
.L_24:
        /*006c*/ 	.word	0x00000000
        /*0070*/ 	.short	0x0001
        /*0072*/ 	.short	0x0008
        /*0074*/ 	.byte	0x00, 0xf4, 0x21, 0x00


	//----- nvinfo : EIATTR_KPARAM_INFO
	.align		4
.L_25:
        /*0078*/ 	.byte	0x04, 0x17
        /*007a*/ 	.short	(.L_27 - .L_26)
.L_26:
        /*007c*/ 	.word	0x00000000
        /*0080*/ 	.short	0x0000
        /*0082*/ 	.short	0x0000
        /*0084*/ 	.byte	0x00, 0xf4, 0x21, 0x00


	//----- nvinfo : EIATTR_SPARSE_MMA_MASK
	.align		4
.L_27:
        /*0088*/ 	.byte	0x03, 0x50
        /*008a*/ 	.short	0x0000


	//----- nvinfo : EIATTR_MAXREG_COUNT
	.align		4
        /*008c*/ 	.byte	0x03, 0x1b
        /*008e*/ 	.short	0x00ff


	//----- nvinfo : EIATTR_EXIT_INSTR_OFFSETS
	.align		4
        /*0090*/ 	.byte	0x04, 0x1c
        /*0092*/ 	.short	(.L_29 - .L_28)


	//   ....[0]....
.L_28:
        /*0094*/ 	.word	0x000003f0


	//----- nvinfo : EIATTR_REQNTID
	.align		4
.L_29:
        /*0098*/ 	.byte	0x04, 0x10
        /*009a*/ 	.short	(.L_31 - .L_30)
.L_30:
        /*009c*/ 	.word	0x00000080
        /*00a0*/ 	.word	0x00000001
        /*00a4*/ 	.word	0x00000001


	//----- nvinfo : EIATTR_CBANK_PARAM_SIZE
	.align		4
.L_31:
        /*00a8*/ 	.byte	0x03, 0x19
        /*00aa*/ 	.short	0x003c


	//----- nvinfo : EIATTR_PARAM_CBANK
	.align		4
        /*00ac*/ 	.byte	0x04, 0x0a
        /*00ae*/ 	.short	(.L_33 - .L_32)
	.align		4
.L_32:
        /*00b0*/ 	.word	index@(.nv.constant0.triton_poi_fused__native_batch_norm_legit_no_training_relu_threshold_backward_13)
        /*00b4*/ 	.short	0x0210
        /*00b6*/ 	.short	0x003c


	//----- nvinfo : EIATTR_SW_WAR
	.align		4
.L_33:
        /*00b8*/ 	.byte	0x04, 0x36
        /*00ba*/ 	.short	(.L_35 - .L_34)
.L_34:
        /*00bc*/ 	.word	0x00000008
.L_35:


//--------------------- .nv.callgraph             --------------------------
	.section	.nv.callgraph,"",@"SHT_CUDA_CALLGRAPH"
	.align	4
	.sectionentsize	8
	.align		4
        /*0000*/ 	.word	0x00000000
	.align		4
        /*0004*/ 	.word	0xffffffff
	.align		4
        /*0008*/ 	.word	0x00000000
	.align		4
        /*000c*/ 	.word	0xfffffffe
	.align		4
        /*0010*/ 	.word	0x00000000
	.align		4
        /*0014*/ 	.word	0xfffffffd
	.align		4
        /*0018*/ 	.word	0x00000000
	.align		4
        /*001c*/ 	.word	0xfffffffc


//--------------------- .nv.constant4             --------------------------
	.section	.nv.constant4,"a",@progbits
	.align	8
	.align		8
.nv.constant4:
        /*0000*/ 	.dword	_$_str
	.align		8
        /*0008*/ 	.dword	_$_str_$_2


//--------------------- .text.triton_poi_fused__native_batch_norm_legit_no_training_relu_threshold_backward_13 --------------------------
	.section	.text.triton_poi_fused__native_batch_norm_legit_no_training_relu_threshold_backward_13,"ax",@progbits
	.align	128
        .global         triton_poi_fused__native_batch_norm_legit_no_training_relu_threshold_backward_13
        .type           triton_poi_fused__native_batch_norm_legit_no_training_relu_threshold_backward_13,@function
        .size           triton_poi_fused__native_batch_norm_legit_no_training_relu_threshold_backward_13,(.L_x_1 - triton_poi_fused__native_batch_norm_legit_no_training_relu_threshold_backward_13)
        .other          triton_poi_fused__native_batch_norm_legit_no_training_relu_threshold_backward_13,@"STO_CUDA_ENTRY STV_DEFAULT"
triton_poi_fused__native_batch_norm_legit_no_training_relu_threshold_backward_13:
.text.triton_poi_fused__native_batch_norm_legit_no_training_relu_threshold_backward_13:
[----:B------:R-:W-:Y:S01]  /*0000*/  LDC R1, c[0x0][0x28] ;  /* 0x00000a00ff017b82 */ /* 0x000fe20000000800 */
[----:B------:R-:W1:Y:S07]  /*0010*/  S2R R0, SR_TID.X ;  /* 0x0000000000007919 */ /* 0x000e6e0000002100 */
[----:B------:R-:W2:Y:S01]  /*0020*/  LDC.64 R6, c[0x0][0x220] ;  /* 0x00008800ff067b82 */ /* 0x000ea20000000a00 */
[----:B------:R-:W-:Y:S01]  /*0030*/  ULDC.64 UR4, c[0x0][0x208] ;  /* 0x0000820000047ab9 */ /* 0x000fe20000000a00 */
[----:B------:R-:W3:Y:S06]  /*0040*/  S2R R5, SR_CTAID.X ;  /* 0x0000000000057919 */ /* 0x000eec0000002500 */
[----:B------:R-:W4:Y:S08]  /*0050*/  LDC.64 R8, c[0x0][0x228] ;  /* 0x00008a00ff087b82 */ /* 0x000f300000000a00 */
[----:B------:R-:W5:Y:S01]  /*0060*/  LDC.64 R10, c[0x0][0x230] ;  /* 0x00008c00ff0a7b82 */ /* 0x000f620000000a00 */
[----:B------:R-:W-:Y:S01]  /*0070*/  IMAD.MOV.U32 R12, RZ, RZ, 0x3e800000 ;  /* 0x3e800000ff0c7424 */ /* 0x000fe200078e00ff */
[----:B------:R-:W-:Y:S01]  /*0080*/  ULDC.64 UR6, c[0x0][0x240] ;  /* 0x0000900000067ab9 */ /* 0x000fe20000000a00 */
[----:B-1----:R-:W-:Y:S01]  /*0090*/  IMAD.SHL.U32 R0, R0, 0x2, RZ ;  /* 0x0000000200007824 */ /* 0x002fe200078e00ff */
[----:B---3--:R-:W-:-:S04]  /*00a0*/  SHF.R.S32.HI R3, RZ, 0x17, R5 ;  /* 0x00000017ff037819 */ /* 0x008fc80000011405 */
[----:B------:R-:W-:Y:S02]  /*00b0*/  LOP3.LUT R0, R0, 0xfe, RZ, 0xc0, !PT ;  /* 0x000000fe00007812 */ /* 0x000fe400078ec0ff */
[----:B------:R-:W-:-:S03]  /*00c0*/  SGXT R3, R3, 0x1 ;  /* 0x000000010303781a */ /* 0x000fc60000000200 */
[----:B------:R-:W-:Y:S02]  /*00d0*/  IMAD R0, R5, 0x100, R0 ;  /* 0x0000010005007824 */ /* 0x000fe400078e0200 */
[----:B------:R-:W1:Y:S03]  /*00e0*/  LDC.64 R4, c[0x0][0x218] ;  /* 0x00008600ff047b82 */ /* 0x000e660000000a00 */
[----:B------:R-:W-:-:S04]  /*00f0*/  LEA.HI R3, R3, R0, RZ, 0x4 ;  /* 0x0000000003037211 */ /* 0x000fc800078f20ff */
[--C-:B------:R-:W-:Y:S02]  /*0100*/  SHF.R.S32.HI R2, RZ, 0x4, R3.reuse ;  /* 0x00000004ff027819 */ /* 0x100fe40000011403 */
[----:B------:R-:W-:-:S04]  /*0110*/  SHF.R.S32.HI R3, RZ, 0x1f, R3 ;  /* 0x0000001fff037819 */ /* 0x000fc80000011403 */
[----:B------:R-:W-:-:S04]  /*0120*/  LEA.HI R3, R3, R2, RZ, 0x9 ;  /* 0x0000000203037211 */ /* 0x000fc800078f48ff */
[----:B------:R-:W-:-:S04]  /*0130*/  LOP3.LUT R3, R3, 0xfffffe00, RZ, 0xc0, !PT ;  /* 0xfffffe0003037812 */ /* 0x000fc800078ec0ff */
[----:B------:R-:W-:Y:S02]  /*0140*/  IADD3 R13, R2, -R3, RZ ;  /* 0x80000003020d7210 */ /* 0x000fe40007ffe0ff */
[----:B------:R-:W3:Y:S03]  /*0150*/  LDC.64 R2, c[0x0][0x210] ;  /* 0x00008400ff027b82 */ /* 0x000ee60000000a00 */
[----:B--2---:R-:W-:-:S06]  /*0160*/  IMAD.WIDE R6, R13, 0x4, R6 ;  /* 0x000000040d067825 */ /* 0x004fcc00078e0206 */
[----:B------:R-:W2:Y:S01]  /*0170*/  LDG.E.EL R6, desc[UR4][R6.64] ;  /* 0x0000000406067981 */ /* 0x000ea2000c2e1900 */
[----:B-1----:R-:W-:-:S06]  /*0180*/  IMAD.WIDE R4, R13, 0x4, R4 ;  /* 0x000000040d047825 */ /* 0x002fcc00078e0204 */
[----:B------:R-:W2:Y:S01]  /*0190*/  LDG.E.EL R4, desc[UR4][R4.64] ;  /* 0x0000000404047981 */ /* 0x000ea2000c2e1900 */
[----:B---3--:R-:W-:-:S06]  /*01a0*/  IMAD.WIDE R2, R0, 0x4, R2 ;  /* 0x0000000400027825 */ /* 0x008fcc00078e0202 */
[----:B------:R-:W3:Y:S01]  /*01b0*/  LDG.E.64 R2, desc[UR4][R2.64] ;  /* 0x0000000402027981 */ /* 0x000ee2000c1e1b00 */
[----:B----4-:R-:W-:-:S04]  /*01c0*/  IMAD.WIDE R8, R13, 0x4, R8 ;  /* 0x000000040d087825 */ /* 0x010fc800078e0208 */
[----:B-----5:R-:W-:Y:S02]  /*01d0*/  IMAD.WIDE R10, R13, 0x4, R10 ;  /* 0x000000040d0a7825 */ /* 0x020fe400078e020a */
[----:B------:R-:W4:Y:S04]  /*01e0*/  LDG.E.EL R8, desc[UR4][R8.64] ;  /* 0x0000000408087981 */ /* 0x000f28000c2e1900 */
[----:B------:R-:W4:Y:S01]  /*01f0*/  LDG.E.EL R11, desc[UR4][R10.64] ;  /* 0x000000040a0b7981 */ /* 0x000f22000c2e1900 */
[----:B--2---:R-:W-:-:S04]  /*0200*/  FADD R6, R6, 9.9999997473787516356e-06 ;  /* 0x3727c5ac06067421 */ /* 0x004fc80000000000 */
[----:B------:R-:W1:Y:S02]  /*0210*/  MUFU.SQRT R7, R6 ;  /* 0x0000000600077308 */ /* 0x000e640000002000 */
[C---:B-1----:R-:W-:Y:S02]  /*0220*/  FSETP.GT.AND P0, PT, R7.reuse, 8.50705917302346158658e+37, PT ;  /* 0x7e8000000700780b */ /* 0x042fe40003f04000 */
[----:B------:R-:W-:-:S11]  /*0230*/  FSETP.GEU.AND P1, PT, R7, 1.175494350822287508e-38, PT ;  /* 0x008000000700780b */ /* 0x000fd60003f2e000 */
[----:B------:R-:W-:-:S04]  /*0240*/  @P0 FMUL R7, R7, 0.25 ;  /* 0x3e80000007070820 */ /* 0x000fc80000400000 */
[----:B------:R-:W-:-:S06]  /*0250*/  @!P1 FMUL R7, R7, 16777216 ;  /* 0x4b80000007079820 */ /* 0x000fcc0000400000 */
[----:B------:R-:W1:Y:S01]  /*0260*/  MUFU.RCP R7, R7 ;  /* 0x0000000700077308 */ /* 0x000e620000001000 */
[----:B------:R-:W-:Y:S01]  /*0270*/  FSEL R12, R12, 1, P0 ;  /* 0x3f8000000c0c7808 */ /* 0x000fe20000000000 */
[----:B---3--:R-:W-:-:S04]  /*0280*/  FADD R5, R3, -R4 ;  /* 0x8000000403057221 */ /* 0x008fc80000000000 */
[----:B------:R-:W-:Y:S01]  /*0290*/  @!P1 FMUL R12, R12, 16777216 ;  /* 0x4b8000000c0c9820 */ /* 0x000fe20000400000 */
[----:B------:R-:W-:-:S03]  /*02a0*/  FADD R3, R2, -R4 ;  /* 0x8000000402037221 */ /* 0x000fc60000000000 */
[----:B-1----:R-:W-:-:S04]  /*02b0*/  FMUL R12, R7, R12 ;  /* 0x0000000c070c7220 */ /* 0x002fc80000400000 */
[C---:B------:R-:W-:Y:S01]  /*02c0*/  FMUL R4, R12.reuse, R5 ;  /* 0x000000050c047220 */ /* 0x040fe20000400000 */
[----:B------:R-:W-:Y:S02]  /*02d0*/  FMUL R12, R12, R3 ;  /* 0x000000030c0c7220 */ /* 0x000fe40000400000 */
[----:B------:R-:W1:Y:S01]  /*02e0*/  LDC.64 R2, c[0x0][0x238] ;  /* 0x00008e00ff027b82 */ /* 0x000e620000000a00 */
[C-C-:B----4-:R-:W-:Y:S01]  /*02f0*/  FFMA R4, R8.reuse, R4, R11.reuse ;  /* 0x0000000408047223 */ /* 0x150fe2000000000b */
[----:B------:R-:W-:-:S04]  /*0300*/  FFMA R12, R8, R12, R11 ;  /* 0x0000000c080c7223 */ /* 0x000fc8000000000b */
[----:B------:R-:W-:Y:S02]  /*0310*/  FSETP.GEU.AND P0, PT, R4, RZ, PT ;  /* 0x000000ff0400720b */ /* 0x000fe40003f0e000 */
[----:B------:R-:W-:Y:S02]  /*0320*/  FSETP.GEU.AND P1, PT, R12, RZ, PT ;  /* 0x000000ff0c00720b */ /* 0x000fe40003f2e000 */
[----:B------:R-:W-:Y:S02]  /*0330*/  FSEL R13, R4, RZ, P0 ;  /* 0x000000ff040d7208 */ /* 0x000fe40000000000 */
[----:B------:R-:W-:Y:S02]  /*0340*/  FSEL R12, R12, RZ, P1 ;  /* 0x000000ff0c0c7208 */ /* 0x000fe40000800000 */
[----:B------:R-:W-:Y:S02]  /*0350*/  FSETP.GTU.AND P0, PT, R13, RZ, PT ;  /* 0x000000ff0d00720b */ /* 0x000fe40003f0c000 */
[----:B------:R-:W-:-:S02]  /*0360*/  FSETP.GTU.AND P1, PT, R12, RZ, PT ;  /* 0x000000ff0c00720b */ /* 0x000fc40003f2c000 */
[----:B------:R-:W-:Y:S02]  /*0370*/  IADD3 R4, P2, R0, UR6, RZ ;  /* 0x0000000600047c10 */ /* 0x000fe4000ff5e0ff */
[----:B------:R-:W-:Y:S02]  /*0380*/  SEL R6, RZ, 0x1, P1 ;  /* 0x00000001ff067807 */ /* 0x000fe40000800000 */
[----:B------:R-:W-:Y:S01]  /*0390*/  SEL R7, RZ, 0x100, P0 ;  /* 0x00000100ff077807 */ /* 0x000fe20000000000 */
[C---:B-1----:R-:W-:Y:S01]  /*03a0*/  IMAD.WIDE R2, R0.reuse, 0x4, R2 ;  /* 0x0000000400027825 */ /* 0x042fe200078e0202 */
[----:B------:R-:W-:Y:S02]  /*03b0*/  LEA.HI.X.SX32 R5, R0, UR7, 0x1, P2 ;  /* 0x0000000700057c11 */ /* 0x000fe400090f0eff */
[----:B------:R-:W-:Y:S02]  /*03c0*/  IADD3 R7, R6, R7, RZ ;  /* 0x0000000706077210 */ /* 0x000fe40007ffe0ff */
[----:B------:R-:W-:Y:S04]  /*03d0*/  STG.E.64 desc[UR4][R2.64], R12 ;  /* 0x0000000c02007986 */ /* 0x000fe8000c101b04 */
[----:B------:R-:W-:Y:S01]  /*03e0*/  STG.E.U16 desc[UR4][R4.64], R7 ;  /* 0x0000000704007986 */ /* 0x000fe2000c101504 */
[----:B------:R-:W-:Y:S05]  /*03f0*/  EXIT ;  /* 0x000000000000794d */ /* 0x000fea0003800000 */
.L_x_0:
[----:B------:R-:W-:-:S00]  /*0400*/  BRA `(.L_x_0) ;  /* 0xfffffffc00fc7947 */ /* 0x000fc0000383ffff */
[----:B------:R-:W-:-:S00]  /*0410*/  NOP ;  /* 0x0000000000007918 */ /* 0x000fc00000000000 */
        /* <DEDUP_REMOVED lines=14> */
.L_x_1:


//--------------------- .nv.global.init           --------------------------
	.section	.nv.global.init,"aw",@progbits
.nv.global.init:
	.type		_$_str,@object
	.size		_$_str,(_$_str_$_2 - _$_str)
_$_str:
        /*0000*/ 	.byte	0x5f, 0x5f, 0x43, 0x55, 0x44, 0x41, 0x5f, 0x46, 0x54, 0x5a, 0x00
	.type		_$_str_$_2,@object
	.size		_$_str_$_2,(.L_1 - _$_str_$_2)
_$_str_$_2:
        /*000b*/ 	.byte	0x5f, 0x5f, 0x43, 0x55, 0x44, 0x41, 0x5f, 0x50, 0x52, 0x45, 0x43, 0x5f, 0x53, 0x51, 0x52, 0x54
        /*001b*/ 	.byte	0x00
.L_1:


//--------------------- .nv.constant0.triton_poi_fused__native_batch_norm_legit_no_training_relu_threshold_backward_13 --------------------------
	.section	.nv.constant0.triton_poi_fused__native_batch_norm_legit_no_training_relu_threshold_backward_13,"a",@progbits
	.sectionflags	@""
	.align	4
.nv.constant0.triton_poi_fused__native_batch_norm_legit_no_training_relu_threshold_backward_13:
	.zero		588
